	.headerflags	@"EF_CUDA_TEXMODE_UNIFIED EF_CUDA_64BIT_ADDRESS EF_CUDA_ACCELERATORS EF_CUDA_SM90 EF_CUDA_VIRTUAL_SM(EF_CUDA_SM90)"
	.elftype	@"ET_EXEC"


//--------------------- .nv.info                  --------------------------
	.section	.nv.info,"",@"SHT_CUDA_INFO"
	.align	4


	//----- nvinfo : EIATTR_REGCOUNT
	.align		4
        /*0000*/ 	.byte	0x04, 0x2f
        /*0002*/ 	.short	(.L_3 - .L_2)
	.align		4
.L_2:
        /*0004*/ 	.word	index@(triton_poi_fused__native_batch_norm_legit_no_training_silu_21)
        /*0008*/ 	.word	0x00000020


	//----- nvinfo : EIATTR_MIN_STACK_SIZE
	.align		4
.L_3:
        /*000c*/ 	.byte	0x04, 0x12
        /*000e*/ 	.short	(.L_5 - .L_4)
	.align		4
.L_4:
        /*0010*/ 	.word	index@(triton_poi_fused__native_batch_norm_legit_no_training_silu_21)
        /*0014*/ 	.word	0x00000000


	//----- nvinfo : EIATTR_FRAME_SIZE
	.align		4
.L_5:
        /*0018*/ 	.byte	0x04, 0x11
        /*001a*/ 	.short	(.L_7 - .L_6)
	.align		4
.L_6:
        /*001c*/ 	.word	index@(triton_poi_fused__native_batch_norm_legit_no_training_silu_21)
        /*0020*/ 	.word	0x00000000


	//----- nvinfo : EIATTR_MIN_STACK_SIZE
	.align		4
.L_7:
        /*0024*/ 	.byte	0x04, 0x12
        /*0026*/ 	.short	(.L_9 - .L_8)
	.align		4
.L_8:
        /*0028*/ 	.word	index@(triton_poi_fused__native_batch_norm_legit_no_training_silu_21)
        /*002c*/ 	.word	0x00000000
.L_9:


//--------------------- .nv.info.triton_poi_fused__native_batch_norm_legit_no_training_silu_21 --------------------------
	.section	.nv.info.triton_poi_fused__native_batch_norm_legit_no_training_silu_21,"",@"SHT_CUDA_INFO"
	.sectionflags	@""
	.align	4


	//----- nvinfo : EIATTR_CUDA_API_VERSION
	.align		4
        /*0000*/ 	.byte	0x04, 0x37
        /*0002*/ 	.short	(.L_11 - .L_10)
.L_10:
        /*0004*/ 	.word	0x0000007c


	//----- nvinfo : EIATTR_KPARAM_INFO
	.align		4
.L_11:
        /*0008*/ 	.byte	0x04, 0x17
        /*000a*/ 	.short	(.L_13 - .L_12)
.L_12:
        /*000c*/ 	.word	0x00000000
        /*0010*/ 	.short	0x0006
        /*0012*/ 	.short	0x0030
        /*0014*/ 	.byte	0x00, 0xf0, 0x11, 0x00


	//----- nvinfo : EIATTR_KPARAM_INFO
	.align		4
.L_13:
        /*0018*/ 	.byte	0x04, 0x17
        /*001a*/ 	.short	(.L_15 - .L_14)
.L_14:
        /*001c*/ 	.word	0x00000000
        /*0020*/ 	.short	0x0005
        /*0022*/ 	.short	0x0028
        /*0024*/ 	.byte	0x00, 0xf4, 0x21, 0x00


	//----- nvinfo : EIATTR_KPARAM_INFO
	.align		4
.L_15:
        /*0028*/ 	.byte	0x04, 0x17
        /*002a*/ 	.short	(.L_17 - .L_16)
.L_16:
        /*002c*/ 	.word	0x00000000
        /*0030*/ 	.short	0x0004
        /*0032*/ 	.short	0x0020
        /*0034*/ 	.byte	0x00, 0xf4, 0x21, 0x00


	//----- nvinfo : EIATTR_KPARAM_INFO
	.align		4
.L_17:
        /*0038*/ 	.byte	0x04, 0x17
        /*003a*/ 	.short	(.L_19 - .L_18)
.L_18:
        /*003c*/ 	.word	0x00000000
        /*0040*/ 	.short	0x0003
        /*0042*/ 	.short	0x0018
        /*0044*/ 	.byte	0x00, 0xf4, 0x21, 0x00


	//----- nvinfo : EIATTR_KPARAM_INFO
	.align		4
.L_19:
        /*0048*/ 	.byte	0x04, 0x17
        /*004a*/ 	.short	(.L_21 - .L_20)
.L_20:
        /*004c*/ 	.word	0x00000000
        /*0050*/ 	.short	0x0002
        /*0052*/ 	.short	0x0010
        /*0054*/ 	.byte	0x00, 0xf4, 0x21, 0x00


	//----- nvinfo : EIATTR_KPARAM_INFO
	.align		4
.L_21:
        /*0058*/ 	.byte	0x04, 0x17
        /*005a*/ 	.short	(.L_23 - .L_22)
.L_22:
        /*005c*/ 	.word	0x00000000
        /*0060*/ 	.short	0x0001
        /*0062*/ 	.short	0x0008
        /*0064*/ 	.byte	0x00, 0xf4, 0x21, 0x00


	//----- nvinfo : EIATTR_KPARAM_INFO
	.align		4
.L_23:
        /*0068*/ 	.byte	0x04, 0x17
        /*006a*/ 	.short	(.L_25 - .L_24)
.L_24:
        /*006c*/ 	.word	0x00000000
        /*0070*/ 	.short	0x0000
        /*0072*/ 	.short	0x0000
        /*0074*/ 	.byte	0x00, 0xf4, 0x21, 0x00


	//----- nvinfo : EIATTR_SPARSE_MMA_MASK
	.align		4
.L_25:
        /*0078*/ 	.byte	0x03, 0x50
        /*007a*/ 	.short	0x0000


	//----- nvinfo : EIATTR_MAXREG_COUNT
	.align		4
        /*007c*/ 	.byte	0x03, 0x1b
        /*007e*/ 	.short	0x00ff


	//----- nvinfo : EIATTR_EXIT_INSTR_OFFSETS
	.align		4
        /*0080*/ 	.byte	0x04, 0x1c
        /*0082*/ 	.short	(.L_27 - .L_26)


	//   ....[0]....
.L_26:
        /*0084*/ 	.word	0x00000870


	//----- nvinfo : EIATTR_REQNTID
	.align		4
.L_27:
        /*0088*/ 	.byte	0x04, 0x10
        /*008a*/ 	.short	(.L_29 - .L_28)
.L_28:
        /*008c*/ 	.word	0x00000080
        /*0090*/ 	.word	0x00000001
        /*0094*/ 	.word	0x00000001


	//----- nvinfo : EIATTR_CBANK_PARAM_SIZE
	.align		4
.L_29:
        /*0098*/ 	.byte	0x03, 0x19
        /*009a*/ 	.short	0x0034


	//----- nvinfo : EIATTR_PARAM_CBANK
	.align		4
        /*009c*/ 	.byte	0x04, 0x0a
        /*009e*/ 	.short	(.L_31 - .L_30)
	.align		4
.L_30:
        /*00a0*/ 	.word	index@(.nv.constant0.triton_poi_fused__native_batch_norm_legit_no_training_silu_21)
        /*00a4*/ 	.short	0x0210
        /*00a6*/ 	.short	0x0034


	//----- nvinfo : EIATTR_SW_WAR
	.align		4
.L_31:
        /*00a8*/ 	.byte	0x04, 0x36
        /*00aa*/ 	.short	(.L_33 - .L_32)
.L_32:
        /*00ac*/ 	.word	0x00000008
.L_33:


//--------------------- .nv.callgraph             --------------------------
	.section	.nv.callgraph,"",@"SHT_CUDA_CALLGRAPH"
	.align	4
	.sectionentsize	8
	.align		4
        /*0000*/ 	.word	0x00000000
	.align		4
        /*0004*/ 	.word	0xffffffff
	.align		4
        /*0008*/ 	.word	0x00000000
	.align		4
        /*000c*/ 	.word	0xfffffffe
	.align		4
        /*0010*/ 	.word	0x00000000
	.align		4
        /*0014*/ 	.word	0xfffffffd
	.align		4
        /*0018*/ 	.word	0x00000000
	.align		4
        /*001c*/ 	.word	0xfffffffc


//--------------------- .nv.constant4             --------------------------
	.section	.nv.constant4,"a",@progbits
	.align	8
	.align		8
.nv.constant4:
        /*0000*/ 	.dword	_$_str
	.align		8
        /*0008*/ 	.dword	_$_str_$_2


//--------------------- .text.triton_poi_fused__native_batch_norm_legit_no_training_silu_21 --------------------------
	.section	.text.triton_poi_fused__native_batch_norm_legit_no_training_silu_21,"ax",@progbits
	.align	128
        .global         triton_poi_fused__native_batch_norm_legit_no_training_silu_21
        .type           triton_poi_fused__native_batch_norm_legit_no_training_silu_21,@function
        .size           triton_poi_fused__native_batch_norm_legit_no_training_silu_21,(.L_x_1 - triton_poi_fused__native_batch_norm_legit_no_training_silu_21)
        .other          triton_poi_fused__native_batch_norm_legit_no_training_silu_21,@"STO_CUDA_ENTRY STV_DEFAULT"
triton_poi_fused__native_batch_norm_legit_no_training_silu_21:
.text.triton_poi_fused__native_batch_norm_legit_no_training_silu_21:
[----:B------:R-:W-:Y:S01]  /*0000*/  LDC R1, c[0x0][0x28] ;  /* 0x00000a00ff017b82 */ /* 0x000fe20000000800 */
[----:B------:R-:W1:Y:S07]  /*0010*/  S2R R0, SR_TID.X ;  /* 0x0000000000007919 */ /* 0x000e6e0000002100 */
[----:B------:R-:W2:Y:S01]  /*0020*/  LDC.64 R4, c[0x0][0x228] ;  /* 0x00008a00ff047b82 */ /* 0x000ea20000000a00 */
[----:B------:R-:W-:Y:S01]  /*0030*/  ULDC.64 UR4, c[0x0][0x208] ;  /* 0x0000820000047ab9 */ /* 0x000fe20000000a00 */
[----:B------:R-:W3:Y:S06]  /*0040*/  S2R R7, SR_CTAID.X ;  /* 0x0000000000077919 */ /* 0x000eec0000002500 */
[----:B------:R-:W4:Y:S08]  /*0050*/  LDC.64 R8, c[0x0][0x218] ;  /* 0x00008600ff087b82 */ /* 0x000f300000000a00 */
[----:B------:R-:W5:Y:S08]  /*0060*/  LDC.64 R12, c[0x0][0x220] ;  /* 0x00008800ff0c7b82 */ /* 0x000f700000000a00 */
[----:B------:R-:W5:Y:S01]  /*0070*/  LDC.64 R20, c[0x0][0x230] ;  /* 0x00008c00ff147b82 */ /* 0x000f620000000a00 */
[----:B-1----:R-:W-:-:S07]  /*0080*/  SHF.L.U32 R0, R0, 0x2, RZ ;  /* 0x0000000200007819 */ /* 0x002fce00000006ff */
[----:B------:R-:W1:Y:S01]  /*0090*/  LDC.64 R16, c[0x0][0x238] ;  /* 0x00008e00ff107b82 */ /* 0x000e620000000a00 */
[----:B---3--:R-:W-:Y:S02]  /*00a0*/  SHF.R.S32.HI R3, RZ, 0x16, R7 ;  /* 0x00000016ff037819 */ /* 0x008fe40000011407 */
[----:B------:R-:W-:Y:S02]  /*00b0*/  LOP3.LUT R0, R0, 0x1fc, RZ, 0xc0, !PT ;  /* 0x000001fc00007812 */ /* 0x000fe400078ec0ff */
[----:B------:R-:W-:Y:S02]  /*00c0*/  SGXT R3, R3, 0x1 ;  /* 0x000000010303781a */ /* 0x000fe40000000200 */
[----:B------:R-:W-:-:S04]  /*00d0*/  LEA R0, R7, R0, 0x9 ;  /* 0x0000000007007211 */ /* 0x000fc800078e48ff */
[----:B------:R-:W-:-:S04]  /*00e0*/  LEA.HI R3, R3, R0, RZ, 0x6 ;  /* 0x0000000003037211 */ /* 0x000fc800078f30ff */
[----:B------:R-:W-:-:S04]  /*00f0*/  LOP3.LUT R3, R3, 0xffffffc0, RZ, 0xc0, !PT ;  /* 0xffffffc003037812 */ /* 0x000fc800078ec0ff */
[----:B------:R-:W-:-:S05]  /*0100*/  IADD3 R2, R0, -R3, RZ ;  /* 0x8000000300027210 */ /* 0x000fca0007ffe0ff */
[----:B--2---:R-:W-:-:S06]  /*0110*/  IMAD.WIDE R4, R2, 0x4, R4 ;  /* 0x0000000402047825 */ /* 0x004fcc00078e0204 */
[----:B------:R-:W2:Y:S01]  /*0120*/  LDG.E.EL.128 R4, desc[UR4][R4.64] ;  /* 0x0000000404047981 */ /* 0x000ea2000c2e1d00 */
[----:B----4-:R-:W-:-:S04]  /*0130*/  IMAD.WIDE R8, R0, 0x4, R8 ;  /* 0x0000000400087825 */ /* 0x010fc800078e0208 */
[C---:B-----5:R-:W-:Y:S02]  /*0140*/  IMAD.WIDE R12, R2.reuse, 0x4, R12 ;  /* 0x00000004020c7825 */ /* 0x060fe400078e020c */
[----:B------:R-:W3:Y:S04]  /*0150*/  LDG.E.128 R8, desc[UR4][R8.64] ;  /* 0x0000000408087981 */ /* 0x000ee8000c1e1d00 */
[----:B------:R-:W3:Y:S01]  /*0160*/  LDG.E.EL.128 R12, desc[UR4][R12.64] ;  /* 0x000000040c0c7981 */ /* 0x000ee2000c2e1d00 */
[----:B0-----:R-:W-:-:S04]  /*0170*/  IMAD.WIDE R20, R2, 0x4, R20 ;  /* 0x0000000402147825 */ /* 0x001fc800078e0214 */
[----:B-1----:R-:W-:Y:S02]  /*0180*/  IMAD.WIDE R16, R2, 0x4, R16 ;  /* 0x0000000402107825 */ /* 0x002fe400078e0210 */
[----:B------:R-:W4:Y:S04]  /*0190*/  LDG.E.EL.128 R20, desc[UR4][R20.64] ;  /* 0x0000000414147981 */ /* 0x000f28000c2e1d00 */
[----:B------:R-:W4:Y:S01]  /*01a0*/  LDG.E.EL.128 R16, desc[UR4][R16.64] ;  /* 0x0000000410107981 */ /* 0x000f22000c2e1d00 */
[----:B------:R-:W-:Y:S01]  /*01b0*/  HFMA2.MMA R2, -RZ, RZ, 1.625, 0 ;  /* 0x3e800000ff027435 */ /* 0x000fe200000001ff */
[----:B--2---:R-:W-:Y:S01]  /*01c0*/  FADD R4, R4, 0.0010000000474974513054 ;  /* 0x3a83126f04047421 */ /* 0x004fe20000000000 */
[----:B------:R-:W-:Y:S01]  /*01d0*/  FADD R5, R5, 0.0010000000474974513054 ;  /* 0x3a83126f05057421 */ /* 0x000fe20000000000 */
[----:B------:R-:W-:Y:S01]  /*01e0*/  FADD R6, R6, 0.0010000000474974513054 ;  /* 0x3a83126f06067421 */ /* 0x000fe20000000000 */
[----:B------:R-:W-:Y:S01]  /*01f0*/  FADD R7, R7, 0.0010000000474974513054 ;  /* 0x3a83126f07077421 */ /* 0x000fe20000000000 */
[----:B------:R-:W0:Y:S01]  /*0200*/  MUFU.SQRT R24, R4 ;  /* 0x0000000400187308 */ /* 0x000e220000002000 */
[----:B---3--:R-:W-:-:S07]  /*0210*/  FADD R8, R8, -R12 ;  /* 0x8000000c08087221 */ /* 0x008fce0000000000 */
[----:B------:R1:W2:Y:S01]  /*0220*/  MUFU.SQRT R25, R5 ;  /* 0x0000000500197308 */ /* 0x0002a20000002000 */
[----:B------:R-:W-:Y:S01]  /*0230*/  FADD R9, R9, -R13 ;  /* 0x8000000d09097221 */ /* 0x000fe20000000000 */
[----:B------:R-:W-:Y:S01]  /*0240*/  FADD R10, R10, -R14 ;  /* 0x8000000e0a0a7221 */ /* 0x000fe20000000000 */
[----:B------:R-:W-:Y:S01]  /*0250*/  FADD R11, R11, -R15 ;  /* 0x8000000f0b0b7221 */ /* 0x000fe20000000000 */
[----:B0-----:R-:W-:-:S04]  /*0260*/  FSETP.GT.AND P6, PT, R24, 8.50705917302346158658e+37, PT ;  /* 0x7e8000001800780b */ /* 0x001fc80003fc4000 */
[----:B------:R-:W0:Y:S01]  /*0270*/  MUFU.SQRT R3, R6 ;  /* 0x0000000600037308 */ /* 0x000e220000002000 */
[----:B------:R-:W-:Y:S02]  /*0280*/  FSETP.GEU.AND P5, PT, R24, 1.175494350822287508e-38, PT ;  /* 0x008000001800780b */ /* 0x000fe40003fae000 */
[----:B-1----:R-:W-:Y:S02]  /*0290*/  FSEL R5, R2, 1, P6 ;  /* 0x3f80000002057808 */ /* 0x002fe40003000000 */
[----:B--2---:R-:W-:-:S03]  /*02a0*/  FSETP.GT.AND P4, PT, R25, 8.50705917302346158658e+37, PT ;  /* 0x7e8000001900780b */ /* 0x004fc60003f84000 */
[----:B------:R-:W1:Y:S01]  /*02b0*/  MUFU.SQRT R7, R7 ;  /* 0x0000000700077308 */ /* 0x000e620000002000 */
[----:B------:R-:W-:Y:S02]  /*02c0*/  FSETP.GEU.AND P2, PT, R25, 1.175494350822287508e-38, PT ;  /* 0x008000001900780b */ /* 0x000fe40003f4e000 */
[----:B------:R-:W-:Y:S01]  /*02d0*/  FSEL R29, R2, 1, P4 ;  /* 0x3f800000021d7808 */ /* 0x000fe20002000000 */
[----:B------:R-:W-:Y:S02]  /*02e0*/  @P6 FMUL R24, R24, 0.25 ;  /* 0x3e80000018186820 */ /* 0x000fe40000400000 */
[----:B------:R-:W-:Y:S01]  /*02f0*/  @!P5 FMUL R5, R5, 16777216 ;  /* 0x4b8000000505d820 */ /* 0x000fe20000400000 */
[C---:B0-----:R-:W-:Y:S01]  /*0300*/  FSETP.GT.AND P3, PT, R3.reuse, 8.50705917302346158658e+37, PT ;  /* 0x7e8000000300780b */ /* 0x041fe20003f64000 */
[----:B------:R-:W-:Y:S01]  /*0310*/  @!P5 FMUL R24, R24, 16777216 ;  /* 0x4b8000001818d820 */ /* 0x000fe20000400000 */
[----:B------:R-:W-:Y:S02]  /*0320*/  FSETP.GEU.AND P0, PT, R3, 1.175494350822287508e-38, PT ;  /* 0x008000000300780b */ /* 0x000fe40003f0e000 */
[----:B------:R-:W-:Y:S01]  /*0330*/  FSEL R6, R2, 1, P3 ;  /* 0x3f80000002067808 */ /* 0x000fe20001800000 */
[----:B------:R-:W-:-:S02]  /*0340*/  @P4 FMUL R25, R25, 0.25 ;  /* 0x3e80000019194820 */ /* 0x000fc40000400000 */
[----:B------:R-:W0:Y:S01]  /*0350*/  MUFU.RCP R24, R24 ;  /* 0x0000001800187308 */ /* 0x000e220000001000 */
[----:B-1----:R-:W-:Y:S01]  /*0360*/  FSETP.GT.AND P1, PT, R7, 8.50705917302346158658e+37, PT ;  /* 0x7e8000000700780b */ /* 0x002fe20003f24000 */
[----:B------:R-:W-:Y:S01]  /*0370*/  @!P2 FMUL R25, R25, 16777216 ;  /* 0x4b8000001919a820 */ /* 0x000fe20000400000 */
[----:B------:R-:W-:Y:S01]  /*0380*/  FSETP.GEU.AND P6, PT, R7, 1.175494350822287508e-38, PT ;  /* 0x008000000700780b */ /* 0x000fe20003fce000 */
[----:B------:R-:W-:Y:S02]  /*0390*/  @!P2 FMUL R29, R29, 16777216 ;  /* 0x4b8000001d1da820 */ /* 0x000fe40000400000 */
[----:B------:R-:W-:Y:S02]  /*03a0*/  @P3 FMUL R3, R3, 0.25 ;  /* 0x3e80000003033820 */ /* 0x000fe40000400000 */
[----:B------:R-:W1:Y:S01]  /*03b0*/  MUFU.RCP R4, R25 ;  /* 0x0000001900047308 */ /* 0x000e620000001000 */
[----:B------:R-:W-:Y:S01]  /*03c0*/  @!P0 FMUL R6, R6, 16777216 ;  /* 0x4b80000006068820 */ /* 0x000fe20000400000 */
[----:B------:R-:W-:-:S04]  /*03d0*/  @!P0 FMUL R3, R3, 16777216 ;  /* 0x4b80000003038820 */ /* 0x000fc80000400000 */
[----:B------:R-:W-:Y:S01]  /*03e0*/  @P1 FMUL R7, R7, 0.25 ;  /* 0x3e80000007071820 */ /* 0x000fe20000400000 */
[----:B0-----:R-:W-:Y:S01]  /*03f0*/  FMUL R27, R24, R5 ;  /* 0x00000005181b7220 */ /* 0x001fe20000400000 */
[----:B------:R-:W0:Y:S02]  /*0400*/  MUFU.RCP R3, R3 ;  /* 0x0000000300037308 */ /* 0x000e240000001000 */
[----:B------:R-:W-:Y:S01]  /*0410*/  @!P6 FMUL R7, R7, 16777216 ;  /* 0x4b8000000707e820 */ /* 0x000fe20000400000 */
[----:B------:R-:W-:Y:S01]  /*0420*/  FMUL R27, R8, R27 ;  /* 0x0000001b081b7220 */ /* 0x000fe20000400000 */
[----:B------:R-:W-:Y:S01]  /*0430*/  FSEL R8, R2, 1, P1 ;  /* 0x3f80000002087808 */ /* 0x000fe20000800000 */
[----:B-1----:R-:W-:-:S03]  /*0440*/  FMUL R4, R4, R29 ;  /* 0x0000001d04047220 */ /* 0x002fc60000400000 */
[----:B------:R-:W1:Y:S01]  /*0450*/  MUFU.RCP R5, R7 ;  /* 0x0000000700057308 */ /* 0x000e620000001000 */
[----:B------:R-:W-:Y:S01]  /*0460*/  @!P6 FMUL R8, R8, 16777216 ;  /* 0x4b8000000808e820 */ /* 0x000fe20000400000 */
[----:B----4-:R-:W-:Y:S01]  /*0470*/  FFMA R16, R20, R27, R16 ;  /* 0x0000001b14107223 */ /* 0x010fe20000000010 */
[----:B------:R-:W-:Y:S01]  /*0480*/  FMUL R4, R9, R4 ;  /* 0x0000000409047220 */ /* 0x000fe20000400000 */
[----:B0-----:R-:W-:-:S03]  /*0490*/  FMUL R3, R3, R6 ;  /* 0x0000000603037220 */ /* 0x001fc60000400000 */
[----:B------:R-:W-:Y:S01]  /*04a0*/  FFMA R17, R21, R4, R17 ;  /* 0x0000000415117223 */ /* 0x000fe20000000011 */
[----:B------:R-:W-:Y:S01]  /*04b0*/  FADD R6, RZ, -R16 ;  /* 0x80000010ff067221 */ /* 0x000fe20000000000 */
[----:B------:R-:W-:-:S03]  /*04c0*/  FMUL R3, R10, R3 ;  /* 0x000000030a037220 */ /* 0x000fc60000400000 */
[----:B------:R-:W-:Y:S01]  /*04d0*/  FMUL R6, R6, 1.4426950216293334961 ;  /* 0x3fb8aa3b06067820 */ /* 0x000fe20000400000 */
[----:B-1----:R-:W-:Y:S01]  /*04e0*/  FMUL R8, R5, R8 ;  /* 0x0000000805087220 */ /* 0x002fe20000400000 */
[----:B------:R-:W-:Y:S01]  /*04f0*/  FFMA R18, R22, R3, R18 ;  /* 0x0000000316127223 */ /* 0x000fe20000000012 */
[----:B------:R-:W-:Y:S02]  /*0500*/  FADD R3, RZ, -R17 ;  /* 0x80000011ff037221 */ /* 0x000fe40000000000 */
[----:B------:R-:W-:Y:S01]  /*0510*/  FSETP.GEU.AND P0, PT, R6, -126, PT ;  /* 0xc2fc00000600780b */ /* 0x000fe20003f0e000 */
[----:B------:R-:W-:Y:S01]  /*0520*/  FMUL R8, R11, R8 ;  /* 0x000000080b087220 */ /* 0x000fe20000400000 */
[----:B------:R-:W-:Y:S01]  /*0530*/  FADD R4, RZ, -R18 ;  /* 0x80000012ff047221 */ /* 0x000fe20000000000 */
[----:B------:R-:W-:Y:S02]  /*0540*/  FMUL R5, R3, 1.4426950216293334961 ;  /* 0x3fb8aa3b03057820 */ /* 0x000fe40000400000 */
[----:B------:R-:W-:Y:S01]  /*0550*/  FFMA R19, R23, R8, R19 ;  /* 0x0000000817137223 */ /* 0x000fe20000000013 */
[----:B------:R-:W-:-:S02]  /*0560*/  FMUL R7, R4, 1.4426950216293334961 ;  /* 0x3fb8aa3b04077820 */ /* 0x000fc40000400000 */
[----:B------:R-:W-:Y:S01]  /*0570*/  FSETP.GEU.AND P1, PT, R5, -126, PT ;  /* 0xc2fc00000500780b */ /* 0x000fe20003f2e000 */
[----:B------:R-:W-:Y:S02]  /*0580*/  FADD R3, RZ, -R19 ;  /* 0x80000013ff037221 */ /* 0x000fe40000000000 */
[----:B------:R-:W-:Y:S02]  /*0590*/  FSETP.GEU.AND P2, PT, R7, -126, PT ;  /* 0xc2fc00000700780b */ /* 0x000fe40003f4e000 */
[----:B------:R-:W-:Y:S01]  /*05a0*/  FMUL R9, R3, 1.4426950216293334961 ;  /* 0x3fb8aa3b03097820 */ /* 0x000fe20000400000 */
[----:B------:R-:W-:-:S04]  /*05b0*/  @!P0 FMUL R6, R6, 0.5 ;  /* 0x3f00000006068820 */ /* 0x000fc80000400000 */
[----:B------:R-:W-:Y:S01]  /*05c0*/  FSETP.GEU.AND P3, PT, R9, -126, PT ;  /* 0xc2fc00000900780b */ /* 0x000fe20003f6e000 */
[----:B------:R-:W0:Y:S02]  /*05d0*/  MUFU.EX2 R3, R6 ;  /* 0x0000000600037308 */ /* 0x000e240000000800 */
[----:B------:R-:W-:-:S03]  /*05e0*/  @!P1 FMUL R5, R5, 0.5 ;  /* 0x3f00000005059820 */ /* 0x000fc60000400000 */
[----:B------:R-:W-:-:S03]  /*05f0*/  @!P2 FMUL R7, R7, 0.5 ;  /* 0x3f0000000707a820 */ /* 0x000fc60000400000 */
[----:B------:R-:W1:Y:S04]  /*0600*/  MUFU.EX2 R4, R5 ;  /* 0x0000000500047308 */ /* 0x000e680000000800 */
[----:B------:R-:W-:Y:S01]  /*0610*/  @!P3 FMUL R9, R9, 0.5 ;  /* 0x3f0000000909b820 */ /* 0x000fe20000400000 */
[----:B0-----:R-:W-:-:S03]  /*0620*/  @!P0 FMUL R3, R3, R3 ;  /* 0x0000000303038220 */ /* 0x001fc60000400000 */
[----:B------:R-:W0:Y:S01]  /*0630*/  MUFU.EX2 R8, R7 ;  /* 0x0000000700087308 */ /* 0x000e220000000800 */
[----:B------:R-:W-:Y:S01]  /*0640*/  FADD R3, R3, 1 ;  /* 0x3f80000003037421 */ /* 0x000fe20000000000 */
[----:B-1----:R-:W-:-:S06]  /*0650*/  @!P1 FMUL R4, R4, R4 ;  /* 0x0000000404049220 */ /* 0x002fcc0000400000 */
[----:B------:R-:W1:Y:S01]  /*0660*/  MUFU.EX2 R10, R9 ;  /* 0x00000009000a7308 */ /* 0x000e620000000800 */
[----:B------:R-:W-:Y:S01]  /*0670*/  FSETP.GT.AND P0, PT, R3, 8.50705917302346158658e+37, PT ;  /* 0x7e8000000300780b */ /* 0x000fe20003f04000 */
[----:B------:R-:W-:Y:S02]  /*0680*/  FADD R6, R4, 1 ;  /* 0x3f80000004067421 */ /* 0x000fe40000000000 */
[----:B------:R-:W2:Y:S01]  /*0690*/  LDC.64 R4, c[0x0][0x210] ;  /* 0x00008400ff047b82 */ /* 0x000ea20000000a00 */
[----:B------:R-:W-:Y:S01]  /*06a0*/  FSEL R12, R2, 1, P0 ;  /* 0x3f800000020c7808 */ /* 0x000fe20000000000 */
[----:B0-----:R-:W-:Y:S01]  /*06b0*/  @!P2 FMUL R8, R8, R8 ;  /* 0x000000080808a220 */ /* 0x001fe20000400000 */
[----:B------:R-:W-:-:S03]  /*06c0*/  FSETP.GT.AND P1, PT, R6, 8.50705917302346158658e+37, PT ;  /* 0x7e8000000600780b */ /* 0x000fc60003f24000 */
[----:B------:R-:W-:Y:S01]  /*06d0*/  FADD R8, R8, 1 ;  /* 0x3f80000008087421 */ /* 0x000fe20000000000 */
[----:B------:R-:W-:-:S03]  /*06e0*/  FSEL R7, R2, 1, P1 ;  /* 0x3f80000002077808 */ /* 0x000fc60000800000 */
[----:B------:R-:W-:Y:S01]  /*06f0*/  @P0 FMUL R3, R3, 0.25 ;  /* 0x3e80000003030820 */ /* 0x000fe20000400000 */
[----:B-1----:R-:W-:Y:S01]  /*0700*/  @!P3 FMUL R10, R10, R10 ;  /* 0x0000000a0a0ab220 */ /* 0x002fe20000400000 */
[----:B------:R-:W-:-:S03]  /*0710*/  FSETP.GT.AND P2, PT, R8, 8.50705917302346158658e+37, PT ;  /* 0x7e8000000800780b */ /* 0x000fc60003f44000 */
[----:B------:R-:W-:Y:S01]  /*0720*/  FADD R10, R10, 1 ;  /* 0x3f8000000a0a7421 */ /* 0x000fe20000000000 */
[----:B------:R-:W0:Y:S01]  /*0730*/  MUFU.RCP R3, R3 ;  /* 0x0000000300037308 */ /* 0x000e220000001000 */
[----:B------:R-:W-:Y:S01]  /*0740*/  @P1 FMUL R6, R6, 0.25 ;  /* 0x3e80000006061820 */ /* 0x000fe20000400000 */
[----:B------:R-:W-:Y:S02]  /*0750*/  FSEL R9, R2, 1, P2 ;  /* 0x3f80000002097808 */ /* 0x000fe40001000000 */
[----:B------:R-:W-:-:S04]  /*0760*/  FSETP.GT.AND P3, PT, R10, 8.50705917302346158658e+37, PT ;  /* 0x7e8000000a00780b */ /* 0x000fc80003f64000 */
[----:B------:R-:W1:Y:S01]  /*0770*/  MUFU.RCP R6, R6 ;  /* 0x0000000600067308 */ /* 0x000e620000001000 */
[----:B------:R-:W-:Y:S01]  /*0780*/  @P2 FMUL R8, R8, 0.25 ;  /* 0x3e80000008082820 */ /* 0x000fe20000400000 */
[----:B------:R-:W-:Y:S01]  /*0790*/  FSEL R11, R2, 1, P3 ;  /* 0x3f800000020b7808 */ /* 0x000fe20001800000 */
[----:B--2---:R-:W-:-:S04]  /*07a0*/  IMAD.WIDE R4, R0, 0x4, R4 ;  /* 0x0000000400047825 */ /* 0x004fc800078e0204 */
[----:B0-----:R-:W-:Y:S01]  /*07b0*/  FMUL R3, R3, R12 ;  /* 0x0000000c03037220 */ /* 0x001fe20000400000 */
[----:B------:R-:W0:Y:S01]  /*07c0*/  MUFU.RCP R8, R8 ;  /* 0x0000000800087308 */ /* 0x000e220000001000 */
[----:B------:R-:W-:Y:S02]  /*07d0*/  @P3 FMUL R10, R10, 0.25 ;  /* 0x3e8000000a0a3820 */ /* 0x000fe40000400000 */
[----:B------:R-:W-:Y:S01]  /*07e0*/  FMUL R16, R16, R3 ;  /* 0x0000000310107220 */ /* 0x000fe20000400000 */
[----:B-1----:R-:W-:-:S04]  /*07f0*/  FMUL R6, R6, R7 ;  /* 0x0000000706067220 */ /* 0x002fc80000400000 */
[----:B------:R-:W1:Y:S01]  /*0800*/  MUFU.RCP R10, R10 ;  /* 0x0000000a000a7308 */ /* 0x000e620000001000 */
[----:B------:R-:W-:Y:S01]  /*0810*/  FMUL R17, R17, R6 ;  /* 0x0000000611117220 */ /* 0x000fe20000400000 */
[----:B0-----:R-:W-:-:S04]  /*0820*/  FMUL R9, R8, R9 ;  /* 0x0000000908097220 */ /* 0x001fc80000400000 */
[----:B------:R-:W-:Y:S01]  /*0830*/  FMUL R18, R18, R9 ;  /* 0x0000000912127220 */ /* 0x000fe20000400000 */
[----:B-1----:R-:W-:-:S04]  /*0840*/  FMUL R2, R10, R11 ;  /* 0x0000000b0a027220 */ /* 0x002fc80000400000 */
[----:B------:R-:W-:-:S05]  /*0850*/  FMUL R19, R19, R2 ;  /* 0x0000000213137220 */ /* 0x000fca0000400000 */
[----:B------:R-:W-:Y:S01]  /*0860*/  STG.E.128 desc[UR4][R4.64], R16 ;  /* 0x0000001004007986 */ /* 0x000fe2000c101d04 */
[----:B------:R-:W-:Y:S05]  /*0870*/  EXIT ;  /* 0x000000000000794d */ /* 0x000fea0003800000 */
.L_x_0:
[----:B------:R-:W-:-:S00]  /*0880*/  BRA `(.L_x_0) ;  /* 0xfffffffc00fc7947 */ /* 0x000fc0000383ffff */
[----:B------:R-:W-:-:S00]  /*0890*/  NOP ;  /* 0x0000000000007918 */ /* 0x000fc00000000000 */
        /* <DEDUP_REMOVED lines=14> */
.L_x_1:


//--------------------- .nv.global.init           --------------------------
	.section	.nv.global.init,"aw",@progbits
.nv.global.init:
	.type		_$_str,@object
	.size		_$_str,(_$_str_$_2 - _$_str)
_$_str:
        /*0000*/ 	.byte	0x5f, 0x5f, 0x43, 0x55, 0x44, 0x41, 0x5f, 0x46, 0x54, 0x5a, 0x00
	.type		_$_str_$_2,@object
	.size		_$_str_$_2,(.L_1 - _$_str_$_2)
_$_str_$_2:
        /*000b*/ 	.byte	0x5f, 0x5f, 0x43, 0x55, 0x44, 0x41, 0x5f, 0x50, 0x52, 0x45, 0x43, 0x5f, 0x53, 0x51, 0x52, 0x54
        /*001b*/ 	.byte	0x00
.L_1:


//--------------------- .nv.constant0.triton_poi_fused__native_batch_norm_legit_no_training_silu_21 --------------------------
	.section	.nv.constant0.triton_poi_fused__native_batch_norm_legit_no_training_silu_21,"a",@progbits
	.sectionflags	@""
	.align	4
.nv.constant0.triton_poi_fused__native_batch_norm_legit_no_training_silu_21:
	.zero		580
